	.headerflags	@"EF_CUDA_TEXMODE_UNIFIED EF_CUDA_64BIT_ADDRESS EF_CUDA_ACCELERATORS EF_CUDA_SM90 EF_CUDA_VIRTUAL_SM(EF_CUDA_SM90)"
	.elftype	@"ET_EXEC"


//--------------------- .nv.info                  --------------------------
	.section	.nv.info,"",@"SHT_CUDA_INFO"
	.align	4


	//----- nvinfo : EIATTR_REGCOUNT
	.align		4
        /*0000*/ 	.byte	0x04, 0x2f
        /*0002*/ 	.short	(.L_1 - .L_0)
	.align		4
.L_0:
        /*0004*/ 	.word	index@(triton_poi_fused_relu_threshold_backward_8)
        /*0008*/ 	.word	0x00000020


	//----- nvinfo : EIATTR_MIN_STACK_SIZE
	.align		4
.L_1:
        /*000c*/ 	.byte	0x04, 0x12
        /*000e*/ 	.short	(.L_3 - .L_2)
	.align		4
.L_2:
        /*0010*/ 	.word	index@(triton_poi_fused_relu_threshold_backward_8)
        /*0014*/ 	.word	0x00000000


	//----- nvinfo : EIATTR_FRAME_SIZE
	.align		4
.L_3:
        /*0018*/ 	.byte	0x04, 0x11
        /*001a*/ 	.short	(.L_5 - .L_4)
	.align		4
.L_4:
        /*001c*/ 	.word	index@(triton_poi_fused_relu_threshold_backward_8)
        /*0020*/ 	.word	0x00000000


	//----- nvinfo : EIATTR_MIN_STACK_SIZE
	.align		4
.L_5:
        /*0024*/ 	.byte	0x04, 0x12
        /*0026*/ 	.short	(.L_7 - .L_6)
	.align		4
.L_6:
        /*0028*/ 	.word	index@(triton_poi_fused_relu_threshold_backward_8)
        /*002c*/ 	.word	0x00000000
.L_7:


//--------------------- .nv.info.triton_poi_fused_relu_threshold_backward_8 --------------------------
	.section	.nv.info.triton_poi_fused_relu_threshold_backward_8,"",@"SHT_CUDA_INFO"
	.sectionflags	@""
	.align	4


	//----- nvinfo : EIATTR_CUDA_API_VERSION
	.align		4
        /*0000*/ 	.byte	0x04, 0x37
        /*0002*/ 	.short	(.L_9 - .L_8)
.L_8:
        /*0004*/ 	.word	0x0000007c


	//----- nvinfo : EIATTR_KPARAM_INFO
	.align		4
.L_9:
        /*0008*/ 	.byte	0x04, 0x17
        /*000a*/ 	.short	(.L_11 - .L_10)
.L_10:
        /*000c*/ 	.word	0x00000000
        /*0010*/ 	.short	0x0004
        /*0012*/ 	.short	0x001c
        /*0014*/ 	.byte	0x00, 0xf0, 0x11, 0x00


	//----- nvinfo : EIATTR_KPARAM_INFO
	.align		4
.L_11:
        /*0018*/ 	.byte	0x04, 0x17
        /*001a*/ 	.short	(.L_13 - .L_12)
.L_12:
        /*001c*/ 	.word	0x00000000
        /*0020*/ 	.short	0x0003
        /*0022*/ 	.short	0x0018
        /*0024*/ 	.byte	0x00, 0xf0, 0x11, 0x00


	//----- nvinfo : EIATTR_KPARAM_INFO
	.align		4
.L_13:
        /*0028*/ 	.byte	0x04, 0x17
        /*002a*/ 	.short	(.L_15 - .L_14)
.L_14:
        /*002c*/ 	.word	0x00000000
        /*0030*/ 	.short	0x0002
        /*0032*/ 	.short	0x0010
        /*0034*/ 	.byte	0x00, 0xf4, 0x21, 0x00


	//----- nvinfo : EIATTR_KPARAM_INFO
	.align		4
.L_15:
        /*0038*/ 	.byte	0x04, 0x17
        /*003a*/ 	.short	(.L_17 - .L_16)
.L_16:
        /*003c*/ 	.word	0x00000000
        /*0040*/ 	.short	0x0001
        /*0042*/ 	.short	0x0008
        /*0044*/ 	.byte	0x00, 0xf4, 0x21, 0x00


	//----- nvinfo : EIATTR_KPARAM_INFO
	.align		4
.L_17:
        /*0048*/ 	.byte	0x04, 0x17
        /*004a*/ 	.short	(.L_19 - .L_18)
.L_18:
        /*004c*/ 	.word	0x00000000
        /*0050*/ 	.short	0x0000
        /*0052*/ 	.short	0x0000
        /*0054*/ 	.byte	0x00, 0xf4, 0x21, 0x00


	//----- nvinfo : EIATTR_SPARSE_MMA_MASK
	.align		4
.L_19:
        /*0058*/ 	.byte	0x03, 0x50
        /*005a*/ 	.short	0x0000


	//----- nvinfo : EIATTR_MAXREG_COUNT
	.align		4
        /*005c*/ 	.byte	0x03, 0x1b
        /*005e*/ 	.short	0x00ff


	//----- nvinfo : EIATTR_EXIT_INSTR_OFFSETS
	.align		4
        /*0060*/ 	.byte	0x04, 0x1c
        /*0062*/ 	.short	(.L_21 - .L_20)


	//   ....[0]....
.L_20:
        /*0064*/ 	.word	0x00000f60


	//----- nvinfo : EIATTR_REQNTID
	.align		4
.L_21:
        /*0068*/ 	.byte	0x04, 0x10
        /*006a*/ 	.short	(.L_23 - .L_22)
.L_22:
        /*006c*/ 	.word	0x00000100
        /*0070*/ 	.word	0x00000001
        /*0074*/ 	.word	0x00000001


	//----- nvinfo : EIATTR_CBANK_PARAM_SIZE
	.align		4
.L_23:
        /*0078*/ 	.byte	0x03, 0x19
        /*007a*/ 	.short	0x0020


	//----- nvinfo : EIATTR_PARAM_CBANK
	.align		4
        /*007c*/ 	.byte	0x04, 0x0a
        /*007e*/ 	.short	(.L_25 - .L_24)
	.align		4
.L_24:
        /*0080*/ 	.word	index@(.nv.constant0.triton_poi_fused_relu_threshold_backward_8)
        /*0084*/ 	.short	0x0210
        /*0086*/ 	.short	0x0020


	//----- nvinfo : EIATTR_SW_WAR
	.align		4
.L_25:
        /*0088*/ 	.byte	0x04, 0x36
        /*008a*/ 	.short	(.L_27 - .L_26)
.L_26:
        /*008c*/ 	.word	0x00000008
.L_27:


//--------------------- .nv.callgraph             --------------------------
	.section	.nv.callgraph,"",@"SHT_CUDA_CALLGRAPH"
	.align	4
	.sectionentsize	8
	.align		4
        /*0000*/ 	.word	0x00000000
	.align		4
        /*0004*/ 	.word	0xffffffff
	.align		4
        /*0008*/ 	.word	0x00000000
	.align		4
        /*000c*/ 	.word	0xfffffffe
	.align		4
        /*0010*/ 	.word	0x00000000
	.align		4
        /*0014*/ 	.word	0xfffffffd
	.align		4
        /*0018*/ 	.word	0x00000000
	.align		4
        /*001c*/ 	.word	0xfffffffc


//--------------------- .text.triton_poi_fused_relu_threshold_backward_8 --------------------------
	.section	.text.triton_poi_fused_relu_threshold_backward_8,"ax",@progbits
	.sectionflags	@"SHF_BARRIERS=1"
	.align	128
        .global         triton_poi_fused_relu_threshold_backward_8
        .type           triton_poi_fused_relu_threshold_backward_8,@function
        .size           triton_poi_fused_relu_threshold_backward_8,(.L_x_1 - triton_poi_fused_relu_threshold_backward_8)
        .other          triton_poi_fused_relu_threshold_backward_8,@"STO_CUDA_ENTRY STV_DEFAULT"
triton_poi_fused_relu_threshold_backward_8:
.text.triton_poi_fused_relu_threshold_backward_8:
[----:B------:R-:W-:Y:S01]  /*0000*/  LDC R1, c[0x0][0x28] ;  /* 0x00000a00ff017b82 */ /* 0x000fe20000000800 */
[----:B------:R-:W1:Y:S07]  /*0010*/  S2R R6, SR_CTAID.Y ;  /* 0x0000000000067919 */ /* 0x000e6e0000002600 */
[----:B------:R-:W2:Y:S01]  /*0020*/  LDC.64 R16, c[0x0][0x210] ;  /* 0x00008400ff107b82 */ /* 0x000ea20000000a00 */
[----:B------:R-:W-:Y:S01]  /*0030*/  ULDC.64 UR6, c[0x0][0x208] ;  /* 0x0000820000067ab9 */ /* 0x000fe20000000a00 */
[----:B------:R-:W3:Y:S01]  /*0040*/  S2R R3, SR_TID.X ;  /* 0x0000000000037919 */ /* 0x000ee20000002100 */
[----:B------:R-:W4:Y:S01]  /*0050*/  S2R R4, SR_CTAID.X ;  /* 0x0000000000047919 */ /* 0x000f220000002500 */
[----:B-1----:R-:W-:Y:S01]  /*0060*/  IMAD.SHL.U32 R22, R6, 0x40, RZ ;  /* 0x0000004006167824 */ /* 0x002fe200078e00ff */
[----:B------:R-:W-:Y:S01]  /*0070*/  SHF.R.S32.HI R20, RZ, 0x19, R6 ;  /* 0x00000019ff147819 */ /* 0x000fe20000011406 */
[----:B---3--:R-:W-:Y:S01]  /*0080*/  IMAD.SHL.U32 R19, R3, 0x10, RZ ;  /* 0x0000001003137824 */ /* 0x008fe200078e00ff */
[----:B------:R-:W-:-:S04]  /*0090*/  SHF.R.U32.HI R21, RZ, 0x2, R3 ;  /* 0x00000002ff157819 */ /* 0x000fc80000011603 */
[----:B------:R-:W-:Y:S02]  /*00a0*/  LOP3.LUT R19, R22, 0x30, R19, 0xf8, !PT ;  /* 0x0000003016137812 */ /* 0x000fe400078ef813 */
[----:B------:R-:W-:Y:S02]  /*00b0*/  SGXT.U32 R21, R21, 0x6 ;  /* 0x000000061515781a */ /* 0x000fe40000000000 */
[----:B------:R-:W-:-:S04]  /*00c0*/  SHF.R.S32.HI R0, RZ, 0x1f, R19 ;  /* 0x0000001fff007819 */ /* 0x000fc80000011413 */
[----:B------:R-:W-:Y:S01]  /*00d0*/  LEA.HI R2, R0, R19, RZ, 0xb ;  /* 0x0000001300027211 */ /* 0x000fe200078f58ff */
[----:B----4-:R-:W-:-:S04]  /*00e0*/  IMAD.SHL.U32 R0, R4, 0x40, RZ ;  /* 0x0000004004007824 */ /* 0x010fc800078e00ff */
[----:B------:R-:W-:Y:S01]  /*00f0*/  IMAD.SHL.U32 R4, R2, 0x1000, RZ ;  /* 0x0000100002047824 */ /* 0x000fe200078e00ff */
[----:B------:R-:W-:Y:S02]  /*0100*/  LOP3.LUT R18, R0, R21, RZ, 0xfc, !PT ;  /* 0x0000001500127212 */ /* 0x000fe400078efcff */
[----:B------:R-:W-:Y:S02]  /*0110*/  LOP3.LUT R2, R2, 0xfffff800, RZ, 0xc0, !PT ;  /* 0xfffff80002027812 */ /* 0x000fe400078ec0ff */
[----:B------:R-:W-:-:S05]  /*0120*/  LOP3.LUT R5, R4, 0xff800000, RZ, 0xc0, !PT ;  /* 0xff80000004057812 */ /* 0x000fca00078ec0ff */
[----:B------:R-:W-:-:S05]  /*0130*/  IMAD R18, R18, 0x800, R5 ;  /* 0x0000080012127824 */ /* 0x000fca00078e0205 */
[----:B------:R-:W-:-:S05]  /*0140*/  IADD3 R2, R18, R19, -R2 ;  /* 0x0000001312027210 */ /* 0x000fca0007ffe802 */
[----:B--2---:R-:W-:Y:S01]  /*0150*/  IMAD.WIDE R4, R2, 0x4, R16 ;  /* 0x0000000402047825 */ /* 0x004fe200078e0210 */
[----:B------:R-:W-:Y:S02]  /*0160*/  SGXT R20, R20, 0x1 ;  /* 0x000000011414781a */ /* 0x000fe40000000200 */
[----:B------:R-:W-:-:S03]  /*0170*/  LOP3.LUT R9, R19, 0x4, RZ, 0xfc, !PT ;  /* 0x0000000413097812 */ /* 0x000fc600078efcff */
[----:B------:R-:W2:Y:S01]  /*0180*/  LDG.E.EL.128 R4, desc[UR6][R4.64] ;  /* 0x0000000604047981 */ /* 0x000ea2000c2e1d00 */
[----:B------:R-:W-:Y:S02]  /*0190*/  LEA.HI R8, R20, R9, RZ, 0xb ;  /* 0x0000000914087211 */ /* 0x000fe400078f58ff */
[----:B------:R-:W-:Y:S02]  /*01a0*/  LOP3.LUT R13, R19, 0x8, RZ, 0xfc, !PT ;  /* 0x00000008130d7812 */ /* 0x000fe400078efcff */
[----:B------:R-:W-:Y:S02]  /*01b0*/  LOP3.LUT R8, R8, 0xfffff800, RZ, 0xc0, !PT ;  /* 0xfffff80008087812 */ /* 0x000fe400078ec0ff */
[----:B------:R-:W-:Y:S02]  /*01c0*/  LEA.HI R12, R20, R13, RZ, 0xb ;  /* 0x0000000d140c7211 */ /* 0x000fe400078f58ff */
[----:B------:R-:W-:Y:S02]  /*01d0*/  IADD3 R9, R18, R9, -R8 ;  /* 0x0000000912097210 */ /* 0x000fe40007ffe808 */
[----:B------:R-:W-:-:S03]  /*01e0*/  LOP3.LUT R12, R12, 0xfffff800, RZ, 0xc0, !PT ;  /* 0xfffff8000c0c7812 */ /* 0x000fc600078ec0ff */
[----:B------:R-:W-:Y:S01]  /*01f0*/  IMAD.WIDE R8, R9, 0x4, R16 ;  /* 0x0000000409087825 */ /* 0x000fe200078e0210 */
[----:B------:R-:W-:-:S05]  /*0200*/  IADD3 R13, R18, R13, -R12 ;  /* 0x0000000d120d7210 */ /* 0x000fca0007ffe80c */
[----:B------:R-:W-:Y:S01]  /*0210*/  IMAD.WIDE R12, R13, 0x4, R16 ;  /* 0x000000040d0c7825 */ /* 0x000fe200078e0210 */
[----:B------:R-:W3:Y:S01]  /*0220*/  LDG.E.EL.128 R8, desc[UR6][R8.64] ;  /* 0x0000000608087981 */ /* 0x000ee2000c2e1d00 */
[----:B------:R-:W-:-:S04]  /*0230*/  LOP3.LUT R19, R19, 0xc, RZ, 0xfc, !PT ;  /* 0x0000000c13137812 */ /* 0x000fc800078efcff */
[----:B------:R-:W4:Y:S01]  /*0240*/  LDG.E.EL.128 R12, desc[UR6][R12.64] ;  /* 0x000000060c0c7981 */ /* 0x000f22000c2e1d00 */
[----:B------:R-:W-:-:S04]  /*0250*/  LEA.HI R20, R20, R19, RZ, 0xb ;  /* 0x0000001314147211 */ /* 0x000fc800078f58ff */
[----:B------:R-:W-:-:S04]  /*0260*/  LOP3.LUT R20, R20, 0xfffff800, RZ, 0xc0, !PT ;  /* 0xfffff80014147812 */ /* 0x000fc800078ec0ff */
[----:B------:R-:W-:-:S05]  /*0270*/  IADD3 R19, R18, R19, -R20 ;  /* 0x0000001312137210 */ /* 0x000fca0007ffe814 */
[----:B------:R-:W-:-:S06]  /*0280*/  IMAD.WIDE R16, R19, 0x4, R16 ;  /* 0x0000000413107825 */ /* 0x000fcc00078e0210 */
[----:B------:R-:W5:Y:S01]  /*0290*/  LDG.E.EL.128 R16, desc[UR6][R16.64] ;  /* 0x0000000610107981 */ /* 0x000f62000c2e1d00 */
[----:B------:R-:W1:Y:S01]  /*02a0*/  S2UR UR5, SR_CgaCtaId ;  /* 0x00000000000579c3 */ /* 0x000e620000008800 */
[----:B------:R-:W-:Y:S01]  /*02b0*/  SHF.R.U32.HI R23, RZ, 0x4, R3 ;  /* 0x00000004ff177819 */ /* 0x000fe20000011603 */
[C---:B------:R-:W-:Y:S01]  /*02c0*/  IMAD.SHL.U32 R20, R3.reuse, 0x4, RZ ;  /* 0x0000000403147824 */ /* 0x040fe200078e00ff */
[----:B------:R-:W-:Y:S01]  /*02d0*/  UMOV UR4, 0x400 ;  /* 0x0000040000047882 */ /* 0x000fe20000000000 */
[----:B------:R-:W-:Y:S01]  /*02e0*/  IMAD.SHL.U32 R24, R3, 0x400, RZ ;  /* 0x0000040003187824 */ /* 0x000fe200078e00ff */
[----:B------:R-:W-:Y:S02]  /*02f0*/  SGXT.U32 R23, R23, 0x4 ;  /* 0x000000041717781a */ /* 0x000fe40000000000 */
[----:B------:R-:W-:Y:S02]  /*0300*/  LOP3.LUT R0, R0, 0x3c, R20, 0xf8, !PT ;  /* 0x0000003c00007812 */ /* 0x000fe400078ef814 */
[----:B------:R-:W-:-:S02]  /*0310*/  LOP3.LUT R23, R22, R23, RZ, 0xfc, !PT ;  /* 0x0000001716177212 */ /* 0x000fc400078efcff */
[----:B------:R-:W-:Y:S02]  /*0320*/  LOP3.LUT R22, R24, 0xc00, RZ, 0xc0, !PT ;  /* 0x00000c0018167812 */ /* 0x000fe400078ec0ff */
[----:B------:R-:W-:Y:S01]  /*0330*/  LOP3.LUT R20, R20, 0x3fc, RZ, 0xc0, !PT ;  /* 0x000003fc14147812 */ /* 0x000fe200078ec0ff */
[----:B------:R-:W-:Y:S01]  /*0340*/  IMAD R0, R23, 0x1000, R0 ;  /* 0x0000100017007824 */ /* 0x000fe200078e0200 */
[C---:B------:R-:W-:Y:S02]  /*0350*/  LOP3.LUT R23, R22.reuse, 0x40, RZ, 0xfc, !PT ;  /* 0x0000004016177812 */ /* 0x040fe400078efcff */
[C---:B------:R-:W-:Y:S02]  /*0360*/  LOP3.LUT R21, R22.reuse, R21, RZ, 0xfc, !PT ;  /* 0x0000001516157212 */ /* 0x040fe400078efcff */
[C---:B------:R-:W-:Y:S02]  /*0370*/  LOP3.LUT R25, R22.reuse, 0xc0, RZ, 0xfc, !PT ;  /* 0x000000c016197812 */ /* 0x040fe400078efcff */
[----:B------:R-:W-:-:S02]  /*0380*/  LOP3.LUT R27, R22, 0x100, RZ, 0xfc, !PT ;  /* 0x00000100161b7812 */ /* 0x000fc400078efcff */
[----:B------:R-:W-:Y:S01]  /*0390*/  LOP3.LUT R28, R22, 0x200, RZ, 0xfc, !PT ;  /* 0x00000200161c7812 */ /* 0x000fe200078efcff */
[----:B-1----:R-:W-:Y:S01]  /*03a0*/  UPRMT UR4, UR5, 0x654, UR4 ;  /* 0x0000065405047896 */ /* 0x002fe20008000004 */
[----:B------:R-:W-:-:S04]  /*03b0*/  SHF.R.U32.HI R3, RZ, 0x2, R3 ;  /* 0x00000002ff037819 */ /* 0x000fc80000011603 */
[----:B------:R-:W-:Y:S02]  /*03c0*/  LOP3.LUT R3, R3, 0x3c, RZ, 0xc0, !PT ;  /* 0x0000003c03037812 */ /* 0x000fe400078ec0ff */
[----:B------:R-:W-:Y:S02]  /*03d0*/  LEA.HI R24, R22, UR4, RZ, 0x1c ;  /* 0x0000000416187c11 */ /* 0x000fe4000f8fe0ff */
[----:B------:R-:W-:Y:S01]  /*03e0*/  LEA.HI R26, R23, UR4, RZ, 0x1c ;  /* 0x00000004171a7c11 */ /* 0x000fe2000f8fe0ff */
[----:B------:R-:W-:Y:S02]  /*03f0*/  VIADD R3, R3, UR4 ;  /* 0x0000000403037c36 */ /* 0x000fe40008000000 */
[C---:B------:R-:W-:Y:S02]  /*0400*/  IMAD R24, R21.reuse, 0x4, R24 ;  /* 0x0000000415187824 */ /* 0x040fe400078e0218 */
[----:B------:R-:W-:Y:S01]  /*0410*/  IMAD R26, R21, 0x4, R26 ;  /* 0x00000004151a7824 */ /* 0x000fe200078e021a */
[----:B--2---:R-:W-:-:S02]  /*0420*/  FSETP.GEU.AND P0, PT, R4, RZ, PT ;  /* 0x000000ff0400720b */ /* 0x004fc40003f0e000 */
[C---:B------:R-:W-:Y:S02]  /*0430*/  FSETP.GEU.AND P1, PT, R5.reuse, RZ, PT ;  /* 0x000000ff0500720b */ /* 0x040fe40003f2e000 */
[----:B------:R-:W-:Y:S02]  /*0440*/  FSEL R29, R4, RZ, P0 ;  /* 0x000000ff041d7208 */ /* 0x000fe40000000000 */
[----:B------:R-:W-:Y:S02]  /*0450*/  LOP3.LUT R4, R22, 0x80, RZ, 0xfc, !PT ;  /* 0x0000008016047812 */ /* 0x000fe400078efcff */
[----:B------:R-:W-:Y:S01]  /*0460*/  FSEL R5, R5, RZ, P1 ;  /* 0x000000ff05057208 */ /* 0x000fe20000800000 */
[----:B------:R1:W-:Y:S01]  /*0470*/  STS [R24], R29 ;  /* 0x0000001d18007388 */ /* 0x0003e20000000800 */
[----:B------:R-:W-:Y:S02]  /*0480*/  LEA.HI R4, R4, UR4, RZ, 0x1c ;  /* 0x0000000404047c11 */ /* 0x000fe4000f8fe0ff */
[C---:B------:R-:W-:Y:S01]  /*0490*/  FSETP.GEU.AND P1, PT, R6.reuse, RZ, PT ;  /* 0x000000ff0600720b */ /* 0x040fe20003f2e000 */
[----:B------:R2:W-:Y:S01]  /*04a0*/  STS [R26+0x100], R5 ;  /* 0x000100051a007388 */ /* 0x0005e20000000800 */
[----:B------:R-:W-:Y:S01]  /*04b0*/  FSETP.GEU.AND P2, PT, R7, RZ, PT ;  /* 0x000000ff0700720b */ /* 0x000fe20003f4e000 */
[----:B------:R-:W-:Y:S01]  /*04c0*/  IMAD R23, R21, 0x4, R4 ;  /* 0x0000000415177824 */ /* 0x000fe200078e0204 */
[----:B------:R-:W-:-:S02]  /*04d0*/  FSEL R6, R6, RZ, P1 ;  /* 0x000000ff06067208 */ /* 0x000fc40000800000 */
[----:B------:R-:W-:Y:S02]  /*04e0*/  LEA.HI R4, R25, UR4, RZ, 0x1c ;  /* 0x0000000419047c11 */ /* 0x000fe4000f8fe0ff */
[----:B-1----:R-:W-:Y:S01]  /*04f0*/  LEA.HI R24, R27, UR4, RZ, 0x1c ;  /* 0x000000041b187c11 */ /* 0x002fe2000f8fe0ff */
[----:B------:R1:W-:Y:S01]  /*0500*/  STS [R23+0x200], R6 ;  /* 0x0002000617007388 */ /* 0x0003e20000000800 */
[----:B------:R-:W-:Y:S01]  /*0510*/  FSEL R7, R7, RZ, P2 ;  /* 0x000000ff07077208 */ /* 0x000fe20001000000 */
[----:B------:R-:W-:Y:S01]  /*0520*/  IMAD R4, R21, 0x4, R4 ;  /* 0x0000000415047824 */ /* 0x000fe200078e0204 */
[C---:B------:R-:W-:Y:S02]  /*0530*/  LOP3.LUT R25, R22.reuse, 0x180, RZ, 0xfc, !PT ;  /* 0x0000018016197812 */ /* 0x040fe400078efcff */
[----:B------:R-:W-:Y:S01]  /*0540*/  FSETP.GTU.AND P1, PT, R5, RZ, PT ;  /* 0x000000ff0500720b */ /* 0x000fe20003f2c000 */
[----:B--2---:R-:W-:Y:S01]  /*0550*/  IMAD R5, R21, 0x4, R24 ;  /* 0x0000000415057824 */ /* 0x004fe200078e0218 */
[----:B------:R-:W-:Y:S01]  /*0560*/  LOP3.LUT R27, R22, 0x1c0, RZ, 0xfc, !PT ;  /* 0x000001c0161b7812 */ /* 0x000fe200078efcff */
[----:B------:R2:W-:Y:S01]  /*0570*/  STS [R4+0x300], R7 ;  /* 0x0003000704007388 */ /* 0x0005e20000000800 */
[----:B---3--:R-:W-:-:S02]  /*0580*/  FSETP.GEU.AND P2, PT, R8, RZ, PT ;  /* 0x000000ff0800720b */ /* 0x008fc40003f4e000 */
[----:B-1----:R-:W-:Y:S02]  /*0590*/  LOP3.LUT R23, R22, 0x140, RZ, 0xfc, !PT ;  /* 0x0000014016177812 */ /* 0x002fe400078efcff */
[----:B------:R-:W-:Y:S02]  /*05a0*/  FSETP.GEU.AND P3, PT, R9, RZ, PT ;  /* 0x000000ff0900720b */ /* 0x000fe40003f6e000 */
[----:B------:R-:W-:Y:S02]  /*05b0*/  LEA.HI R24, R23, UR4, RZ, 0x1c ;  /* 0x0000000417187c11 */ /* 0x000fe4000f8fe0ff */
[----:B------:R-:W-:Y:S02]  /*05c0*/  LEA.HI R26, R25, UR4, RZ, 0x1c ;  /* 0x00000004191a7c11 */ /* 0x000fe4000f8fe0ff */
[----:B------:R-:W-:Y:S02]  /*05d0*/  FSETP.GEU.AND P4, PT, R10, RZ, PT ;  /* 0x000000ff0a00720b */ /* 0x000fe40003f8e000 */
[----:B--2---:R-:W-:Y:S01]  /*05e0*/  LEA.HI R4, R27, UR4, RZ, 0x1c ;  /* 0x000000041b047c11 */ /* 0x004fe2000f8fe0ff */
[----:B------:R-:W-:Y:S01]  /*05f0*/  IMAD R23, R21, 0x4, R26 ;  /* 0x0000000415177824 */ /* 0x000fe200078e021a */
[----:B------:R-:W-:-:S02]  /*0600*/  FSETP.GEU.AND P5, PT, R11, RZ, PT ;  /* 0x000000ff0b00720b */ /* 0x000fc40003fae000 */
[----:B------:R-:W-:Y:S01]  /*0610*/  FSEL R8, R8, RZ, P2 ;  /* 0x000000ff08087208 */ /* 0x000fe20001000000 */
[C---:B------:R-:W-:Y:S01]  /*0620*/  IMAD R27, R21.reuse, 0x4, R4 ;  /* 0x00000004151b7824 */ /* 0x040fe200078e0204 */
[----:B------:R-:W-:Y:S01]  /*0630*/  LEA.HI R25, R28, UR4, RZ, 0x1c ;  /* 0x000000041c197c11 */ /* 0x000fe2000f8fe0ff */
[----:B------:R-:W-:Y:S01]  /*0640*/  IMAD R28, R21, 0x4, R24 ;  /* 0x00000004151c7824 */ /* 0x000fe200078e0218 */
[----:B------:R-:W-:Y:S01]  /*0650*/  FSEL R9, R9, RZ, P3 ;  /* 0x000000ff09097208 */ /* 0x000fe20001800000 */
[----:B------:R-:W-:Y:S01]  /*0660*/  STS [R5+0x400], R8 ;  /* 0x0004000805007388 */ /* 0x000fe20000000800 */
[----:B----4-:R-:W-:Y:S01]  /*0670*/  FSETP.GEU.AND P2, PT, R12, RZ, PT ;  /* 0x000000ff0c00720b */ /* 0x010fe20003f4e000 */
[----:B------:R-:W-:Y:S01]  /*0680*/  IMAD R25, R21, 0x4, R25 ;  /* 0x0000000415197824 */ /* 0x000fe200078e0219 */
[----:B------:R-:W-:Y:S01]  /*0690*/  FSEL R10, R10, RZ, P4 ;  /* 0x000000ff0a0a7208 */ /* 0x000fe20002000000 */
[----:B------:R1:W-:Y:S01]  /*06a0*/  STS [R28+0x500], R9 ;  /* 0x000500091c007388 */ /* 0x0003e20000000800 */
[----:B------:R-:W-:-:S02]  /*06b0*/  FSEL R11, R11, RZ, P5 ;  /* 0x000000ff0b0b7208 */ /* 0x000fc40002800000 */
[----:B------:R-:W-:Y:S01]  /*06c0*/  FSEL R4, R12, RZ, P2 ;  /* 0x000000ff0c047208 */ /* 0x000fe20001000000 */
[----:B------:R2:W-:Y:S01]  /*06d0*/  STS [R23+0x600], R10 ;  /* 0x0006000a17007388 */ /* 0x0005e20000000800 */
[----:B------:R-:W-:Y:S02]  /*06e0*/  FSETP.GTU.AND P0, PT, R29, RZ, PT ;  /* 0x000000ff1d00720b */ /* 0x000fe40003f0c000 */
[C---:B------:R-:W-:Y:S01]  /*06f0*/  LOP3.LUT R29, R22.reuse, 0x240, RZ, 0xfc, !PT ;  /* 0x00000240161d7812 */ /* 0x040fe200078efcff */
[----:B------:R-:W-:Y:S01]  /*0700*/  STS [R27+0x700], R11 ;  /* 0x0007000b1b007388 */ /* 0x000fe20000000800 */
[C---:B------:R-:W-:Y:S02]  /*0710*/  LOP3.LUT R24, R22.reuse, 0x300, RZ, 0xfc, !PT ;  /* 0x0000030016187812 */ /* 0x040fe400078efcff */
[C---:B-1----:R-:W-:Y:S01]  /*0720*/  LOP3.LUT R28, R22.reuse, 0x2c0, RZ, 0xfc, !PT ;  /* 0x000002c0161c7812 */ /* 0x042fe200078efcff */
[----:B------:R1:W-:Y:S01]  /*0730*/  STS [R25+0x800], R4 ;  /* 0x0008000419007388 */ /* 0x0003e20000000800 */
[----:B------:R-:W-:-:S02]  /*0740*/  LOP3.LUT R12, R22, 0x340, RZ, 0xfc, !PT ;  /* 0x00000340160c7812 */ /* 0x000fc400078efcff */
[C---:B--2---:R-:W-:Y:S02]  /*0750*/  LOP3.LUT R23, R22.reuse, 0x280, RZ, 0xfc, !PT ;  /* 0x0000028016177812 */ /* 0x044fe400078efcff */
[C---:B------:R-:W-:Y:S02]  /*0760*/  LOP3.LUT R5, R22.reuse, 0x380, RZ, 0xfc, !PT ;  /* 0x0000038016057812 */ /* 0x040fe400078efcff */
[----:B------:R-:W-:Y:S02]  /*0770*/  LOP3.LUT R26, R22, 0x3c0, RZ, 0xfc, !PT ;  /* 0x000003c0161a7812 */ /* 0x000fe400078efcff */
[----:B------:R-:W-:Y:S02]  /*0780*/  LEA.HI R28, R28, UR4, RZ, 0x1c ;  /* 0x000000041c1c7c11 */ /* 0x000fe4000f8fe0ff */
[----:B-1----:R-:W-:Y:S02]  /*0790*/  LEA.HI R25, R29, UR4, RZ, 0x1c ;  /* 0x000000041d197c11 */ /* 0x002fe4000f8fe0ff */
[----:B------:R-:W-:Y:S01]  /*07a0*/  LEA.HI R29, R23, UR4, RZ, 0x1c ;  /* 0x00000004171d7c11 */ /* 0x000fe2000f8fe0ff */
[C---:B------:R-:W-:Y:S01]  /*07b0*/  IMAD R28, R21.reuse, 0x4, R28 ;  /* 0x00000004151c7824 */ /* 0x040fe200078e021c */
[----:B------:R-:W-:Y:S01]  /*07c0*/  LEA.HI R24, R24, UR4, RZ, 0x1c ;  /* 0x0000000418187c11 */ /* 0x000fe2000f8fe0ff */
[C---:B------:R-:W-:Y:S01]  /*07d0*/  IMAD R25, R21.reuse, 0x4, R25 ;  /* 0x0000000415197824 */ /* 0x040fe200078e0219 */
[----:B------:R-:W-:Y:S01]  /*07e0*/  LEA.HI R12, R12, UR4, RZ, 0x1c ;  /* 0x000000040c0c7c11 */ /* 0x000fe2000f8fe0ff */
[----:B------:R-:W-:Y:S01]  /*07f0*/  IMAD R29, R21, 0x4, R29 ;  /* 0x00000004151d7824 */ /* 0x000fe200078e021d */
[----:B------:R-:W-:Y:S01]  /*0800*/  LEA.HI R22, R5, UR4, RZ, 0x1c ;  /* 0x0000000405167c11 */ /* 0x000fe2000f8fe0ff */
[C---:B------:R-:W-:Y:S01]  /*0810*/  IMAD R5, R21.reuse, 0x4, R24 ;  /* 0x0000000415057824 */ /* 0x040fe200078e0218 */
[----:B------:R-:W-:Y:S01]  /*0820*/  LEA.HI R26, R26, UR4, RZ, 0x1c ;  /* 0x000000041a1a7c11 */ /* 0x000fe2000f8fe0ff */
[----:B------:R-:W-:Y:S01]  /*0830*/  IMAD R12, R21, 0x4, R12 ;  /* 0x00000004150c7824 */ /* 0x000fe200078e020c */
[----:B------:R-:W-:Y:S01]  /*0840*/  FSETP.GEU.AND P2, PT, R13, RZ, PT ;  /* 0x000000ff0d00720b */ /* 0x000fe20003f4e000 */
[C---:B------:R-:W-:Y:S01]  /*0850*/  IMAD R27, R21.reuse, 0x4, R22 ;  /* 0x00000004151b7824 */ /* 0x040fe200078e0216 */
[----:B------:R-:W-:Y:S01]  /*0860*/  FSETP.GEU.AND P3, PT, R14, RZ, PT ;  /* 0x000000ff0e00720b */ /* 0x000fe20003f6e000 */
[----:B------:R-:W-:Y:S01]  /*0870*/  IMAD R26, R21, 0x4, R26 ;  /* 0x00000004151a7824 */ /* 0x000fe200078e021a */
[----:B------:R-:W-:-:S02]  /*0880*/  FSEL R21, R13, RZ, P2 ;  /* 0x000000ff0d157208 */ /* 0x000fc40001000000 */
[C---:B------:R-:W-:Y:S02]  /*0890*/  FSETP.GEU.AND P2, PT, R15.reuse, RZ, PT ;  /* 0x000000ff0f00720b */ /* 0x040fe40003f4e000 */
[----:B------:R-:W-:Y:S01]  /*08a0*/  FSEL R22, R14, RZ, P3 ;  /* 0x000000ff0e167208 */ /* 0x000fe20001800000 */
[----:B------:R1:W-:Y:S01]  /*08b0*/  STS [R25+0x900], R21 ;  /* 0x0009001519007388 */ /* 0x0003e20000000800 */
[----:B------:R-:W-:Y:S02]  /*08c0*/  FSEL R23, R15, RZ, P2 ;  /* 0x000000ff0f177208 */ /* 0x000fe40001000000 */
[----:B-----5:R-:W-:Y:S01]  /*08d0*/  FSETP.GEU.AND P2, PT, R16, RZ, PT ;  /* 0x000000ff1000720b */ /* 0x020fe20003f4e000 */
[----:B------:R-:W-:Y:S01]  /*08e0*/  STS [R29+0xa00], R22 ;  /* 0x000a00161d007388 */ /* 0x000fe20000000800 */
[----:B------:R-:W-:Y:S02]  /*08f0*/  FSETP.GEU.AND P3, PT, R17, RZ, PT ;  /* 0x000000ff1100720b */ /* 0x000fe40003f6e000 */
[----:B------:R-:W-:Y:S01]  /*0900*/  FSETP.GEU.AND P4, PT, R18, RZ, PT ;  /* 0x000000ff1200720b */ /* 0x000fe20003f8e000 */
[----:B------:R2:W-:Y:S01]  /*0910*/  STS [R28+0xb00], R23 ;  /* 0x000b00171c007388 */ /* 0x0005e20000000800 */
[----:B------:R-:W-:-:S02]  /*0920*/  FSETP.GEU.AND P5, PT, R19, RZ, PT ;  /* 0x000000ff1300720b */ /* 0x000fc40003fae000 */
[----:B------:R-:W-:Y:S02]  /*0930*/  FSEL R24, R16, RZ, P2 ;  /* 0x000000ff10187208 */ /* 0x000fe40001000000 */
[----:B------:R-:W-:Y:S02]  /*0940*/  FSEL R17, R17, RZ, P3 ;  /* 0x000000ff11117208 */ /* 0x000fe40001800000 */
[----:B------:R-:W-:Y:S01]  /*0950*/  FSEL R18, R18, RZ, P4 ;  /* 0x000000ff12127208 */ /* 0x000fe20002000000 */
[----:B------:R-:W-:Y:S01]  /*0960*/  STS [R5+0xc00], R24 ;  /* 0x000c001805007388 */ /* 0x000fe20000000800 */
[----:B-1----:R-:W-:Y:S01]  /*0970*/  FSEL R25, R19, RZ, P5 ;  /* 0x000000ff13197208 */ /* 0x002fe20002800000 */
[C---:B--2---:R-:W-:Y:S01]  /*0980*/  IMAD R28, R20.reuse, 0x4, R3 ;  /* 0x00000004141c7824 */ /* 0x044fe200078e0203 */
[C---:B------:R-:W-:Y:S01]  /*0990*/  LOP3.LUT R13, R20.reuse, 0x400, RZ, 0xfc, !PT ;  /* 0x00000400140d7812 */ /* 0x040fe200078efcff */
[----:B------:R-:W-:Y:S01]  /*09a0*/  STS [R12+0xd00], R17 ;  /* 0x000d00110c007388 */ /* 0x000fe20000000800 */
[----:B------:R-:W-:-:S02]  /*09b0*/  LOP3.LUT R14, R20, 0x800, RZ, 0xfc, !PT ;  /* 0x00000800140e7812 */ /* 0x000fc400078efcff */
[----:B------:R-:W-:Y:S01]  /*09c0*/  SHF.R.U32.HI R13, RZ, 0x4, R13 ;  /* 0x00000004ff0d7819 */ /* 0x000fe2000001160d */
[----:B------:R-:W-:Y:S01]  /*09d0*/  STS [R27+0xe00], R18 ;  /* 0x000e00121b007388 */ /* 0x000fe20000000800 */
[----:B------:R-:W-:Y:S02]  /*09e0*/  LOP3.LUT R15, R20, 0xc00, RZ, 0xfc, !PT ;  /* 0x00000c00140f7812 */ /* 0x000fe400078efcff */
[----:B------:R-:W-:Y:S01]  /*09f0*/  LOP3.LUT R13, R13, 0x7c, RZ, 0xc0, !PT ;  /* 0x0000007c0d0d7812 */ /* 0x000fe200078ec0ff */
[----:B------:R1:W-:Y:S01]  /*0a00*/  STS [R26+0xf00], R25 ;  /* 0x000f00191a007388 */ /* 0x0003e20000000800 */
[----:B------:R-:W-:Y:S02]  /*0a10*/  SHF.R.U32.HI R14, RZ, 0x4, R14 ;  /* 0x00000004ff0e7819 */ /* 0x000fe4000001160e */
[----:B------:R-:W-:Y:S01]  /*0a20*/  SHF.R.U32.HI R15, RZ, 0x4, R15 ;  /* 0x00000004ff0f7819 */ /* 0x000fe2000001160f */
[----:B------:R-:W-:Y:S01]  /*0a30*/  BAR.SYNC.DEFER_BLOCKING 0x0 ;  /* 0x0000000000007b1d */ /* 0x000fe20000010000 */
[----:B------:R-:W-:Y:S01]  /*0a40*/  LOP3.LUT R14, R14, 0xbc, RZ, 0xc0, !PT ;  /* 0x000000bc0e0e7812 */ /* 0x000fe200078ec0ff */
[----:B------:R-:W-:Y:S01]  /*0a50*/  VIADD R13, R13, UR4 ;  /* 0x000000040d0d7c36 */ /* 0x000fe20008000000 */
[----:B------:R-:W-:-:S02]  /*0a60*/  LOP3.LUT R15, R15, 0xfc, RZ, 0xc0, !PT ;  /* 0x000000fc0f0f7812 */ /* 0x000fc400078ec0ff */
[----:B------:R-:W-:Y:S01]  /*0a70*/  FSETP.GTU.AND P5, PT, R8, RZ, PT ;  /* 0x000000ff0800720b */ /* 0x000fe20003fac000 */
[----:B------:R-:W-:Y:S02]  /*0a80*/  VIADD R3, R14, UR4 ;  /* 0x000000040e037c36 */ /* 0x000fe40008000000 */
[----:B-1----:R-:W1:Y:S01]  /*0a90*/  LDC.64 R26, c[0x0][0x218] ;  /* 0x00008600ff1a7b82 */ /* 0x002e620000000a00 */
[----:B------:R-:W-:Y:S01]  /*0aa0*/  VIADD R5, R15, UR4 ;  /* 0x000000040f057c36 */ /* 0x000fe20008000000 */
[----:B------:R-:W-:Y:S01]  /*0ab0*/  FSETP.GTU.AND P2, PT, R4, RZ, PT ;  /* 0x000000ff0400720b */ /* 0x000fe20003f4c000 */
[C---:B------:R-:W-:Y:S01]  /*0ac0*/  IMAD R19, R20.reuse, 0x4, R13 ;  /* 0x0000000414137824 */ /* 0x040fe200078e020d */
[----:B------:R-:W-:Y:S01]  /*0ad0*/  FSETP.GTU.AND P6, PT, R9, RZ, PT ;  /* 0x000000ff0900720b */ /* 0x000fe20003fcc000 */
[C---:B------:R-:W-:Y:S01]  /*0ae0*/  IMAD R16, R20.reuse, 0x4, R3 ;  /* 0x0000000414107824 */ /* 0x040fe200078e0203 */
[----:B------:R-:W-:Y:S01]  /*0af0*/  SEL R4, RZ, 0x1, P5 ;  /* 0x00000001ff047807 */ /* 0x000fe20002800000 */
[----:B------:R-:W-:Y:S01]  /*0b00*/  IMAD R3, R20, 0x4, R5 ;  /* 0x0000000414037824 */ /* 0x000fe200078e0205 */
[----:B------:R-:W-:Y:S01]  /*0b10*/  SEL R20, RZ, 0x1, P0 ;  /* 0x00000001ff147807 */ /* 0x000fe20000000000 */
[----:B------:R-:W-:Y:S01]  /*0b20*/  VIADD R9, R0, 0x10000 ;  /* 0x0001000000097836 */ /* 0x000fe20000000000 */
[----:B------:R-:W-:Y:S01]  /*0b30*/  SEL R5, RZ, 0x1, P1 ;  /* 0x00000001ff057807 */ /* 0x000fe20000800000 */
[----:B------:R-:W-:Y:S01]  /*0b40*/  ULDC.64 UR4, c[0x0][0x220] ;  /* 0x0000880000047ab9 */ /* 0x000fe20000000a00 */
[----:B------:R-:W-:-:S02]  /*0b50*/  FSETP.GTU.AND P0, PT, R6, RZ, PT ;  /* 0x000000ff0600720b */ /* 0x000fc40003f0c000 */
[----:B------:R-:W-:Y:S02]  /*0b60*/  FSETP.GTU.AND P1, PT, R7, RZ, PT ;  /* 0x000000ff0700720b */ /* 0x000fe40003f2c000 */
[----:B------:R-:W-:Y:S01]  /*0b70*/  SEL R7, RZ, 0x1, P0 ;  /* 0x00000001ff077807 */ /* 0x000fe20000000000 */
[----:B------:R-:W-:Y:S01]  /*0b80*/  LDS R12, [R28] ;  /* 0x000000001c0c7984 */ /* 0x000fe20000000800 */
[----:B------:R-:W-:Y:S02]  /*0b90*/  SEL R6, RZ, 0x1, P1 ;  /* 0x00000001ff067807 */ /* 0x000fe40000800000 */
[----:B------:R-:W-:Y:S01]  /*0ba0*/  FSETP.GTU.AND P1, PT, R11, RZ, PT ;  /* 0x000000ff0b00720b */ /* 0x000fe20003f2c000 */
[----:B------:R-:W-:Y:S01]  /*0bb0*/  LDS R13, [R28+0x4] ;  /* 0x000004001c0d7984 */ /* 0x000fe20000000800 */
[----:B------:R-:W-:Y:S01]  /*0bc0*/  FSETP.GTU.AND P5, PT, R23, RZ, PT ;  /* 0x000000ff1700720b */ /* 0x000fe20003fac000 */
[C---:B------:R-:W-:Y:S01]  /*0bd0*/  VIADD R23, R0.reuse, 0x20000 ;  /* 0x0002000000177836 */ /* 0x040fe20000000000 */
[----:B------:R-:W-:Y:S01]  /*0be0*/  PRMT R6, R7, 0x3340, R6 ;  /* 0x0000334007067816 */ /* 0x000fe20000000006 */
[----:B------:R-:W-:Y:S01]  /*0bf0*/  LDS R14, [R28+0x8] ;  /* 0x000008001c0e7984 */ /* 0x000fe20000000800 */
[----:B------:R-:W-:Y:S01]  /*0c00*/  VIADD R11, R0, 0x30000 ;  /* 0x00030000000b7836 */ /* 0x000fe20000000000 */
[----:B------:R-:W-:-:S02]  /*0c10*/  FSETP.GTU.AND P0, PT, R10, RZ, PT ;  /* 0x000000ff0a00720b */ /* 0x000fc40003f0c000 */
[----:B------:R2:W3:Y:S01]  /*0c20*/  LDS R15, [R28+0xc] ;  /* 0x00000c001c0f7984 */ /* 0x0004e20000000800 */
[----:B------:R-:W-:Y:S02]  /*0c30*/  SEL R7, RZ, 0x1, P6 ;  /* 0x00000001ff077807 */ /* 0x000fe40003000000 */
[----:B------:R-:W-:Y:S01]  /*0c40*/  FSETP.GTU.AND P4, PT, R22, RZ, PT ;  /* 0x000000ff1600720b */ /* 0x000fe20003f8c000 */
[----:B-1----:R-:W-:Y:S01]  /*0c50*/  IMAD.WIDE R22, R23, 0x4, R26 ;  /* 0x0000000417167825 */ /* 0x002fe200078e021a */
[----:B------:R-:W-:Y:S01]  /*0c60*/  FSETP.GTU.AND P6, PT, R24, RZ, PT ;  /* 0x000000ff1800720b */ /* 0x000fe20003fcc000 */
[----:B------:R-:W-:Y:S01]  /*0c70*/  LDS R8, [R19+0x1000] ;  /* 0x0010000013087984 */ /* 0x000fe20000000800 */
[----:B------:R-:W-:Y:S01]  /*0c80*/  PRMT R5, R20, 0x3340, R5 ;  /* 0x0000334014057816 */ /* 0x000fe20000000005 */
[--C-:B--2---:R-:W-:Y:S01]  /*0c90*/  IMAD.WIDE R28, R0, 0x4, R26.reuse ;  /* 0x00000004001c7825 */ /* 0x104fe200078e021a */
[----:B------:R-:W-:Y:S01]  /*0ca0*/  SEL R0, RZ, 0x1, P2 ;  /* 0x00000001ff007807 */ /* 0x000fe20001000000 */
[----:B------:R-:W-:Y:S01]  /*0cb0*/  LDS R10, [R19+0x1008] ;  /* 0x00100800130a7984 */ /* 0x000fe20000000800 */
[----:B------:R-:W-:Y:S01]  /*0cc0*/  FSETP.GTU.AND P2, PT, R25, RZ, PT ;  /* 0x000000ff1900720b */ /* 0x000fe20003f4c000 */
[--C-:B------:R-:W-:Y:S01]  /*0cd0*/  IMAD.WIDE R24, R9, 0x4, R26.reuse ;  /* 0x0000000409187825 */ /* 0x100fe200078e021a */
[----:B------:R-:W-:Y:S01]  /*0ce0*/  FSETP.GTU.AND P3, PT, R21, RZ, PT ;  /* 0x000000ff1500720b */ /* 0x000fe20003f6c000 */
[----:B------:R-:W-:Y:S01]  /*0cf0*/  LDS R9, [R19+0x1004] ;  /* 0x0010040013097984 */ /* 0x000fe20000000800 */
[----:B------:R-:W-:Y:S01]  /*0d00*/  SEL R20, RZ, 0x1, P0 ;  /* 0x00000001ff147807 */ /* 0x000fe20000000000 */
[----:B------:R-:W-:Y:S01]  /*0d10*/  IMAD.WIDE R26, R11, 0x4, R26 ;  /* 0x000000040b1a7825 */ /* 0x000fe200078e021a */
[----:B------:R-:W-:Y:S01]  /*0d20*/  SEL R21, RZ, 0x1, P1 ;  /* 0x00000001ff157807 */ /* 0x000fe20000800000 */
[----:B------:R-:W1:Y:S01]  /*0d30*/  LDS R11, [R19+0x100c] ;  /* 0x00100c00130b7984 */ /* 0x000e620000000800 */
[----:B------:R-:W-:-:S02]  /*0d40*/  FSETP.GTU.AND P0, PT, R17, RZ, PT ;  /* 0x000000ff1100720b */ /* 0x000fc40003f0c000 */
[----:B------:R-:W-:Y:S01]  /*0d50*/  FSETP.GTU.AND P1, PT, R18, RZ, PT ;  /* 0x000000ff1200720b */ /* 0x000fe20003f2c000 */
[----:B------:R-:W-:Y:S01]  /*0d60*/  LDS R17, [R3+0x3004] ;  /* 0x0030040003117984 */ /* 0x000fe20000000800 */
[----:B------:R-:W-:Y:S02]  /*0d70*/  PRMT R7, R4, 0x3340, R7 ;  /* 0x0000334004077816 */ /* 0x000fe40000000007 */
[----:B------:R-:W-:Y:S01]  /*0d80*/  PRMT R20, R20, 0x3340, R21 ;  /* 0x0000334014147816 */ /* 0x000fe20000000015 */
[----:B------:R-:W-:Y:S01]  /*0d90*/  LDS R18, [R3+0x3008] ;  /* 0x0030080003127984 */ /* 0x000fe20000000800 */
[----:B------:R-:W-:Y:S02]  /*0da0*/  PRMT R4, R5, 0x5410, R6 ;  /* 0x0000541005047816 */ /* 0x000fe40000000006 */
[----:B------:R-:W-:Y:S01]  /*0db0*/  SEL R21, RZ, 0x1, P3 ;  /* 0x00000001ff157807 */ /* 0x000fe20001800000 */
[----:B------:R-:W-:Y:S01]  /*0dc0*/  LDS R19, [R3+0x300c] ;  /* 0x00300c0003137984 */ /* 0x000fe20000000800 */
[----:B------:R-:W-:-:S02]  /*0dd0*/  SEL R6, RZ, 0x1, P4 ;  /* 0x00000001ff067807 */ /* 0x000fc40002000000 */
[----:B------:R-:W-:Y:S02]  /*0de0*/  SEL R5, RZ, 0x1, P5 ;  /* 0x00000001ff057807 */ /* 0x000fe40002800000 */
[----:B------:R-:W-:Y:S02]  /*0df0*/  PRMT R0, R0, 0x3340, R21 ;  /* 0x0000334000007816 */ /* 0x000fe40000000015 */
[----:B------:R-:W-:Y:S02]  /*0e00*/  PRMT R21, R6, 0x3340, R5 ;  /* 0x0000334006157816 */ /* 0x000fe40000000005 */
[----:B------:R-:W-:Y:S01]  /*0e10*/  PRMT R5, R7, 0x5410, R20 ;  /* 0x0000541007057816 */ /* 0x000fe20000000014 */
[----:B---3--:R-:W-:Y:S01]  /*0e20*/  STG.E.128 desc[UR6][R28.64], R12 ;  /* 0x0000000c1c007986 */ /* 0x008fe2000c101d06 */
[----:B------:R-:W-:Y:S02]  /*0e30*/  SEL R6, RZ, 0x1, P6 ;  /* 0x00000001ff067807 */ /* 0x000fe40003000000 */
[----:B------:R-:W-:Y:S01]  /*0e40*/  SEL R7, RZ, 0x1, P0 ;  /* 0x00000001ff077807 */ /* 0x000fe20000000000 */
[----:B------:R-:W-:Y:S01]  /*0e50*/  LDS R12, [R16+0x2000] ;  /* 0x00200000100c7984 */ /* 0x000fe20000000800 */
[----:B------:R-:W-:-:S02]  /*0e60*/  IADD3 R20, P0, R2, UR4, RZ ;  /* 0x0000000402147c10 */ /* 0x000fc4000ff1e0ff */
[----:B------:R-:W-:Y:S01]  /*0e70*/  PRMT R7, R6, 0x3340, R7 ;  /* 0x0000334006077816 */ /* 0x000fe20000000007 */
[----:B------:R-:W-:Y:S01]  /*0e80*/  LDS R13, [R16+0x2004] ;  /* 0x00200400100d7984 */ /* 0x000fe20000000800 */
[----:B------:R-:W-:Y:S02]  /*0e90*/  PRMT R6, R0, 0x5410, R21 ;  /* 0x0000541000067816 */ /* 0x000fe40000000015 */
[----:B------:R-:W-:Y:S01]  /*0ea0*/  SEL R0, RZ, 0x1, P2 ;  /* 0x00000001ff007807 */ /* 0x000fe20001000000 */
[----:B------:R-:W-:Y:S01]  /*0eb0*/  LDS R14, [R16+0x2008] ;  /* 0x00200800100e7984 */ /* 0x000fe20000000800 */
[----:B------:R-:W-:-:S03]  /*0ec0*/  LEA.HI.X.SX32 R21, R2, UR5, 0x1, P0 ;  /* 0x0000000502157c11 */ /* 0x000fc600080f0eff */
[----:B------:R-:W2:Y:S04]  /*0ed0*/  LDS R15, [R16+0x200c] ;  /* 0x00200c00100f7984 */ /* 0x000ea80000000800 */
[----:B------:R3:W4:Y:S04]  /*0ee0*/  LDS R16, [R3+0x3000] ;  /* 0x0030000003107984 */ /* 0x0007280000000800 */
[----:B-1----:R-:W-:Y:S01]  /*0ef0*/  STG.E.128 desc[UR6][R24.64], R8 ;  /* 0x0000000818007986 */ /* 0x002fe2000c101d06 */
[----:B---3--:R-:W-:-:S04]  /*0f00*/  SEL R3, RZ, 0x1, P1 ;  /* 0x00000001ff037807 */ /* 0x008fc80000800000 */
[----:B------:R-:W-:-:S04]  /*0f10*/  PRMT R0, R3, 0x3340, R0 ;  /* 0x0000334003007816 */ /* 0x000fc80000000000 */
[----:B------:R-:W-:Y:S01]  /*0f20*/  PRMT R7, R7, 0x5410, R0 ;  /* 0x0000541007077816 */ /* 0x000fe20000000000 */
[----:B--2---:R-:W-:Y:S04]  /*0f30*/  STG.E.128 desc[UR6][R22.64], R12 ;  /* 0x0000000c16007986 */ /* 0x004fe8000c101d06 */
[----:B----4-:R-:W-:Y:S04]  /*0f40*/  STG.E.128 desc[UR6][R26.64], R16 ;  /* 0x000000101a007986 */ /* 0x010fe8000c101d06 */
[----:B------:R-:W-:Y:S01]  /*0f50*/  STG.E.128 desc[UR6][R20.64], R4 ;  /* 0x0000000414007986 */ /* 0x000fe2000c101d06 */
[----:B------:R-:W-:Y:S05]  /*0f60*/  EXIT ;  /* 0x000000000000794d */ /* 0x000fea0003800000 */
.L_x_0:
[----:B------:R-:W-:-:S00]  /*0f70*/  BRA `(.L_x_0) ;  /* 0xfffffffc00fc7947 */ /* 0x000fc0000383ffff */
[----:B------:R-:W-:-:S00]  /*0f80*/  NOP ;  /* 0x0000000000007918 */ /* 0x000fc00000000000 */
[----:B------:R-:W-:-:S00]  /*0f90*/  NOP ;  /* 0x0000000000007918 */ /* 0x000fc00000000000 */
[----:B------:R-:W-:-:S00]  /*0fa0*/  NOP ;  /* 0x0000000000007918 */ /* 0x000fc00000000000 */
[----:B------:R-:W-:-:S00]  /*0fb0*/  NOP ;  /* 0x0000000000007918 */ /* 0x000fc00000000000 */
[----:B------:R-:W-:-:S00]  /*0fc0*/  NOP ;  /* 0x0000000000007918 */ /* 0x000fc00000000000 */
[----:B------:R-:W-:-:S00]  /*0fd0*/  NOP ;  /* 0x0000000000007918 */ /* 0x000fc00000000000 */
[----:B------:R-:W-:-:S00]  /*0fe0*/  NOP ;  /* 0x0000000000007918 */ /* 0x000fc00000000000 */
[----:B------:R-:W-:-:S00]  /*0ff0*/  NOP ;  /* 0x0000000000007918 */ /* 0x000fc00000000000 */
.L_x_1:


//--------------------- .nv.shared.triton_poi_fused_relu_threshold_backward_8 --------------------------
	.section	.nv.shared.triton_poi_fused_relu_threshold_backward_8,"aw",@nobits
	.sectionflags	@""
	.align	16
	.zero		1024


//--------------------- .nv.constant0.triton_poi_fused_relu_threshold_backward_8 --------------------------
	.section	.nv.constant0.triton_poi_fused_relu_threshold_backward_8,"a",@progbits
	.sectionflags	@""
	.align	4
.nv.constant0.triton_poi_fused_relu_threshold_backward_8:
	.zero		560
